//
// Generated by NVIDIA NVVM Compiler
//
// Compiler Build ID: CL-36424714
// Cuda compilation tools, release 13.0, V13.0.88
// Based on NVVM 20.0.0
//

.version 9.0
.target sm_100
.address_size 64

	// .globl	_Z11init_kernelIbEvPT_S0_i

.visible .entry _Z11init_kernelIbEvPT_S0_i(
	.param .u64 .ptr .align 1 _Z11init_kernelIbEvPT_S0_i_param_0,
	.param .u8 _Z11init_kernelIbEvPT_S0_i_param_1,
	.param .u32 _Z11init_kernelIbEvPT_S0_i_param_2
)
{
	.reg .pred 	%p<2>;
	.reg .b16 	%rs<2>;
	.reg .b32 	%r<6>;
	.reg .b64 	%rd<5>;

	ld.param.u64 	%rd1, [_Z11init_kernelIbEvPT_S0_i_param_0];
	ld.param.s8 	%rs1, [_Z11init_kernelIbEvPT_S0_i_param_1];
	ld.param.u32 	%r2, [_Z11init_kernelIbEvPT_S0_i_param_2];
	mov.u32 	%r3, %ntid.x;
	mov.u32 	%r4, %ctaid.x;
	mov.u32 	%r5, %tid.x;
	mad.lo.s32 	%r1, %r3, %r4, %r5;
	setp.ge.u32 	%p1, %r1, %r2;
	@%p1 bra 	$L__BB0_2;
	cvta.to.global.u64 	%rd2, %rd1;
	cvt.u64.u32 	%rd3, %r1;
	add.s64 	%rd4, %rd2, %rd3;
	st.global.u8 	[%rd4], %rs1;
$L__BB0_2:
	ret;

}
	// .globl	_Z11sssp_kernelPiS_S_S_iPbS0_S0_
.visible .entry _Z11sssp_kernelPiS_S_S_iPbS0_S0_(
	.param .u64 .ptr .align 1 _Z11sssp_kernelPiS_S_S_iPbS0_S0__param_0,
	.param .u64 .ptr .align 1 _Z11sssp_kernelPiS_S_S_iPbS0_S0__param_1,
	.param .u64 .ptr .align 1 _Z11sssp_kernelPiS_S_S_iPbS0_S0__param_2,
	.param .u64 .ptr .align 1 _Z11sssp_kernelPiS_S_S_iPbS0_S0__param_3,
	.param .u32 _Z11sssp_kernelPiS_S_S_iPbS0_S0__param_4,
	.param .u64 .ptr .align 1 _Z11sssp_kernelPiS_S_S_iPbS0_S0__param_5,
	.param .u64 .ptr .align 1 _Z11sssp_kernelPiS_S_S_iPbS0_S0__param_6,
	.param .u64 .ptr .align 1 _Z11sssp_kernelPiS_S_S_iPbS0_S0__param_7
)
{
	.reg .pred 	%p<6>;
	.reg .b16 	%rs<4>;
	.reg .b32 	%r<22>;
	.reg .b64 	%rd<27>;

	ld.param.u64 	%rd8, [_Z11sssp_kernelPiS_S_S_iPbS0_S0__param_0];
	ld.param.u64 	%rd9, [_Z11sssp_kernelPiS_S_S_iPbS0_S0__param_1];
	ld.param.u64 	%rd10, [_Z11sssp_kernelPiS_S_S_iPbS0_S0__param_2];
	ld.param.u64 	%rd14, [_Z11sssp_kernelPiS_S_S_iPbS0_S0__param_3];
	ld.param.u32 	%r12, [_Z11sssp_kernelPiS_S_S_iPbS0_S0__param_4];
	ld.param.u64 	%rd11, [_Z11sssp_kernelPiS_S_S_iPbS0_S0__param_5];
	ld.param.u64 	%rd12, [_Z11sssp_kernelPiS_S_S_iPbS0_S0__param_6];
	ld.param.u64 	%rd13, [_Z11sssp_kernelPiS_S_S_iPbS0_S0__param_7];
	cvta.to.global.u64 	%rd1, %rd14;
	mov.u32 	%r13, %ntid.x;
	mov.u32 	%r14, %ctaid.x;
	mov.u32 	%r15, %tid.x;
	mad.lo.s32 	%r1, %r13, %r14, %r15;
	setp.ge.u32 	%p1, %r1, %r12;
	@%p1 bra 	$L__BB1_7;
	cvta.to.global.u64 	%rd15, %rd11;
	cvt.u64.u32 	%rd16, %r1;
	add.s64 	%rd17, %rd15, %rd16;
	ld.global.u8 	%rs1, [%rd17];
	setp.eq.s16 	%p2, %rs1, 0;
	@%p2 bra 	$L__BB1_7;
	mul.wide.u32 	%rd18, %r1, 4;
	add.s64 	%rd19, %rd1, %rd18;
	ld.global.u32 	%r2, [%rd19];
	cvta.to.global.u64 	%rd20, %rd8;
	add.s64 	%rd2, %rd20, %rd18;
	ld.global.u32 	%r20, [%rd2];
	ld.global.u32 	%r21, [%rd2+4];
	setp.ge.s32 	%p3, %r20, %r21;
	@%p3 bra 	$L__BB1_7;
	cvta.to.global.u64 	%rd3, %rd9;
	cvta.to.global.u64 	%rd4, %rd10;
	cvta.to.global.u64 	%rd5, %rd12;
	cvta.to.global.u64 	%rd6, %rd13;
$L__BB1_4:
	mul.wide.s32 	%rd21, %r20, 4;
	add.s64 	%rd22, %rd3, %rd21;
	ld.global.u32 	%r7, [%rd22];
	add.s64 	%rd23, %rd4, %rd21;
	ld.global.u32 	%r16, [%rd23];
	add.s32 	%r8, %r16, %r2;
	mul.wide.s32 	%rd24, %r7, 4;
	add.s64 	%rd7, %rd1, %rd24;
	ld.global.u32 	%r17, [%rd7];
	setp.ge.s32 	%p4, %r8, %r17;
	@%p4 bra 	$L__BB1_6;
	cvt.s64.s32 	%rd25, %r7;
	atom.global.min.s32 	%r18, [%rd7], %r8;
	add.s64 	%rd26, %rd5, %rd25;
	mov.b16 	%rs2, 1;
	st.global.u8 	[%rd26], %rs2;
	mov.b16 	%rs3, 0;
	st.global.u8 	[%rd6], %rs3;
	ld.global.u32 	%r21, [%rd2+4];
$L__BB1_6:
	add.s32 	%r20, %r20, 1;
	setp.lt.s32 	%p5, %r20, %r21;
	@%p5 bra 	$L__BB1_4;
$L__BB1_7:
	ret;

}
	// .globl	_Z16fetch_and_updatePiS_S_S_S_iPbS0_S0_
.visible .entry _Z16fetch_and_updatePiS_S_S_S_iPbS0_S0_(
	.param .u64 .ptr .align 1 _Z16fetch_and_updatePiS_S_S_S_iPbS0_S0__param_0,
	.param .u64 .ptr .align 1 _Z16fetch_and_updatePiS_S_S_S_iPbS0_S0__param_1,
	.param .u64 .ptr .align 1 _Z16fetch_and_updatePiS_S_S_S_iPbS0_S0__param_2,
	.param .u64 .ptr .align 1 _Z16fetch_and_updatePiS_S_S_S_iPbS0_S0__param_3,
	.param .u64 .ptr .align 1 _Z16fetch_and_updatePiS_S_S_S_iPbS0_S0__param_4,
	.param .u32 _Z16fetch_and_updatePiS_S_S_S_iPbS0_S0__param_5,
	.param .u64 .ptr .align 1 _Z16fetch_and_updatePiS_S_S_S_iPbS0_S0__param_6,
	.param .u64 .ptr .align 1 _Z16fetch_and_updatePiS_S_S_S_iPbS0_S0__param_7,
	.param .u64 .ptr .align 1 _Z16fetch_and_updatePiS_S_S_S_iPbS0_S0__param_8
)
{
	.reg .pred 	%p<8>;
	.reg .b16 	%rs<5>;
	.reg .b32 	%r<23>;
	.reg .b64 	%rd<32>;

	ld.param.u64 	%rd7, [_Z16fetch_and_updatePiS_S_S_S_iPbS0_S0__param_0];
	ld.param.u64 	%rd8, [_Z16fetch_and_updatePiS_S_S_S_iPbS0_S0__param_1];
	ld.param.u64 	%rd9, [_Z16fetch_and_updatePiS_S_S_S_iPbS0_S0__param_2];
	ld.param.u64 	%rd10, [_Z16fetch_and_updatePiS_S_S_S_iPbS0_S0__param_3];
	ld.param.u64 	%rd14, [_Z16fetch_and_updatePiS_S_S_S_iPbS0_S0__param_4];
	ld.param.u32 	%r11, [_Z16fetch_and_updatePiS_S_S_S_iPbS0_S0__param_5];
	ld.param.u64 	%rd11, [_Z16fetch_and_updatePiS_S_S_S_iPbS0_S0__param_6];
	ld.param.u64 	%rd12, [_Z16fetch_and_updatePiS_S_S_S_iPbS0_S0__param_7];
	ld.param.u64 	%rd13, [_Z16fetch_and_updatePiS_S_S_S_iPbS0_S0__param_8];
	cvta.to.global.u64 	%rd1, %rd14;
	mov.u32 	%r12, %ntid.x;
	mov.u32 	%r13, %ctaid.x;
	mov.u32 	%r14, %tid.x;
	mad.lo.s32 	%r1, %r12, %r13, %r14;
	setp.ge.u32 	%p1, %r1, %r11;
	@%p1 bra 	$L__BB2_11;
	cvta.to.global.u64 	%rd15, %rd11;
	cvt.u64.u32 	%rd16, %r1;
	add.s64 	%rd2, %rd15, %rd16;
	ld.global.u8 	%rs1, [%rd2];
	setp.eq.s16 	%p2, %rs1, 0;
	@%p2 bra 	$L__BB2_11;
	cvta.to.global.u64 	%rd17, %rd7;
	mul.wide.u32 	%rd18, %r1, 4;
	add.s64 	%rd3, %rd17, %rd18;
	ld.global.u32 	%r21, [%rd3];
	ld.global.u32 	%r20, [%rd3+4];
	setp.ge.s32 	%p3, %r21, %r20;
	add.s64 	%rd4, %rd1, %rd18;
	@%p3 bra 	$L__BB2_8;
	cvta.to.global.u64 	%rd5, %rd8;
	cvta.to.global.u64 	%rd6, %rd9;
$L__BB2_4:
	mul.wide.s32 	%rd19, %r21, 4;
	add.s64 	%rd20, %rd5, %rd19;
	ld.global.u32 	%r15, [%rd20];
	mul.wide.s32 	%rd21, %r15, 4;
	add.s64 	%rd22, %rd1, %rd21;
	ld.global.u32 	%r6, [%rd22];
	setp.eq.s32 	%p4, %r6, 2147483647;
	@%p4 bra 	$L__BB2_7;
	add.s64 	%rd24, %rd6, %rd19;
	ld.global.u32 	%r7, [%rd24];
	setp.eq.s32 	%p5, %r7, 2147483647;
	@%p5 bra 	$L__BB2_7;
	add.s32 	%r16, %r7, %r6;
	atom.global.min.s32 	%r17, [%rd4], %r16;
	ld.global.u32 	%r20, [%rd3+4];
$L__BB2_7:
	add.s32 	%r21, %r21, 1;
	setp.lt.s32 	%p6, %r21, %r20;
	@%p6 bra 	$L__BB2_4;
$L__BB2_8:
	cvta.to.global.u64 	%rd25, %rd10;
	add.s64 	%rd27, %rd25, %rd18;
	ld.global.u32 	%r18, [%rd27];
	ld.global.u32 	%r19, [%rd4];
	setp.eq.s32 	%p7, %r18, %r19;
	@%p7 bra 	$L__BB2_10;
	cvta.to.global.u64 	%rd29, %rd12;
	add.s64 	%rd30, %rd29, %rd16;
	mov.b16 	%rs2, 1;
	st.global.u8 	[%rd30], %rs2;
	cvta.to.global.u64 	%rd31, %rd13;
	mov.b16 	%rs3, 0;
	st.global.u8 	[%rd31], %rs3;
$L__BB2_10:
	mov.b16 	%rs4, 0;
	st.global.u8 	[%rd2], %rs4;
$L__BB2_11:
	ret;

}
	// .globl	_Z14set_array_valsPiS_iPbS0_S_
.visible .entry _Z14set_array_valsPiS_iPbS0_S_(
	.param .u64 .ptr .align 1 _Z14set_array_valsPiS_iPbS0_S__param_0,
	.param .u64 .ptr .align 1 _Z14set_array_valsPiS_iPbS0_S__param_1,
	.param .u32 _Z14set_array_valsPiS_iPbS0_S__param_2,
	.param .u64 .ptr .align 1 _Z14set_array_valsPiS_iPbS0_S__param_3,
	.param .u64 .ptr .align 1 _Z14set_array_valsPiS_iPbS0_S__param_4,
	.param .u64 .ptr .align 1 _Z14set_array_valsPiS_iPbS0_S__param_5
)
{
	.reg .pred 	%p<5>;
	.reg .b16 	%rs<4>;
	.reg .b32 	%r<14>;
	.reg .b64 	%rd<21>;

	ld.param.u64 	%rd6, [_Z14set_array_valsPiS_iPbS0_S__param_0];
	ld.param.u64 	%rd7, [_Z14set_array_valsPiS_iPbS0_S__param_1];
	ld.param.u32 	%r5, [_Z14set_array_valsPiS_iPbS0_S__param_2];
	ld.param.u64 	%rd8, [_Z14set_array_valsPiS_iPbS0_S__param_3];
	ld.param.u64 	%rd9, [_Z14set_array_valsPiS_iPbS0_S__param_4];
	ld.param.u64 	%rd10, [_Z14set_array_valsPiS_iPbS0_S__param_5];
	mov.u32 	%r6, %ntid.x;
	mov.u32 	%r7, %ctaid.x;
	mov.u32 	%r8, %tid.x;
	mad.lo.s32 	%r1, %r6, %r7, %r8;
	setp.ge.u32 	%p1, %r1, %r5;
	@%p1 bra 	$L__BB3_5;
	cvta.to.global.u64 	%rd11, %rd9;
	cvt.u64.u32 	%rd12, %r1;
	add.s64 	%rd1, %rd11, %rd12;
	ld.global.u8 	%rs1, [%rd1];
	setp.eq.s16 	%p2, %rs1, 0;
	@%p2 bra 	$L__BB3_5;
	mov.b16 	%rs2, 0;
	st.global.u8 	[%rd1], %rs2;
	cvta.to.global.u64 	%rd13, %rd6;
	mul.wide.u32 	%rd14, %r1, 4;
	add.s64 	%rd2, %rd13, %rd14;
	ld.global.u32 	%r13, [%rd2];
	ld.global.u32 	%r9, [%rd2+4];
	setp.ge.s32 	%p3, %r13, %r9;
	@%p3 bra 	$L__BB3_5;
	cvta.to.global.u64 	%rd3, %rd7;
	cvta.to.global.u64 	%rd4, %rd8;
	cvta.to.global.u64 	%rd5, %rd10;
$L__BB3_4:
	mul.wide.s32 	%rd15, %r13, 4;
	add.s64 	%rd16, %rd3, %rd15;
	ld.global.u32 	%r10, [%rd16];
	cvt.s64.s32 	%rd17, %r10;
	add.s64 	%rd18, %rd4, %rd17;
	mov.b16 	%rs3, 1;
	st.global.u8 	[%rd18], %rs3;
	mul.wide.s32 	%rd19, %r10, 4;
	add.s64 	%rd20, %rd5, %rd19;
	mov.b32 	%r11, 2147483647;
	st.global.u32 	[%rd20], %r11;
	add.s32 	%r13, %r13, 1;
	ld.global.u32 	%r12, [%rd2+4];
	setp.lt.s32 	%p4, %r13, %r12;
	@%p4 bra 	$L__BB3_4;
$L__BB3_5:
	ret;

}
	// .globl	_Z8copy_D2DPiS_i
.visible .entry _Z8copy_D2DPiS_i(
	.param .u64 .ptr .align 1 _Z8copy_D2DPiS_i_param_0,
	.param .u64 .ptr .align 1 _Z8copy_D2DPiS_i_param_1,
	.param .u32 _Z8copy_D2DPiS_i_param_2
)
{
	.reg .pred 	%p<2>;
	.reg .b32 	%r<7>;
	.reg .b64 	%rd<8>;

	ld.param.u64 	%rd1, [_Z8copy_D2DPiS_i_param_0];
	ld.param.u64 	%rd2, [_Z8copy_D2DPiS_i_param_1];
	ld.param.u32 	%r2, [_Z8copy_D2DPiS_i_param_2];
	mov.u32 	%r3, %ntid.x;
	mov.u32 	%r4, %ctaid.x;
	mov.u32 	%r5, %tid.x;
	mad.lo.s32 	%r1, %r3, %r4, %r5;
	setp.ge.u32 	%p1, %r1, %r2;
	@%p1 bra 	$L__BB4_2;
	cvta.to.global.u64 	%rd3, %rd2;
	cvta.to.global.u64 	%rd4, %rd1;
	mul.wide.u32 	%rd5, %r1, 4;
	add.s64 	%rd6, %rd3, %rd5;
	ld.global.u32 	%r6, [%rd6];
	add.s64 	%rd7, %rd4, %rd5;
	st.global.u32 	[%rd7], %r6;
$L__BB4_2:
	ret;

}


// ===== COMPILED SASS (sm_100) =====

	.target	sm_100

	.elftype	@"ET_EXEC"


//--------------------- .note.nv.tkinfo           --------------------------
	.section	.note.nv.tkinfo,"",@"SHT_NOTE"
	.sectionflags	@"SHF_NOTE_NV_TKINFO"
	.tkinfo
        /*0018*/ 	.word	0x00000002
        /*0030*/ 	.string	""
        /*0030*/ 	.string	"ptxas"
        /*0030*/ 	.string	"Cuda compilation tools, release 13.0, V13.0.88"
        /*0030*/ 	.string	"Build cuda_13.0.r13.0/compiler.36424714_0"
        /*0030*/ 	.string	"-arch sm_100 -m 64 "



//--------------------- .note.nv.cuinfo           --------------------------
	.section	.note.nv.cuinfo,"",@"SHT_NOTE"
	.sectionflags	@"SHF_NOTE_NV_CUINFO"
        /*0018*/ 	.short	0x0002
        /*001a*/ 	.short	0x0064
        /*001c*/ 	.short	0x0082
	.zero		2


//--------------------- .nv.info                  --------------------------
	.section	.nv.info,"",@"SHT_CUDA_INFO"
	.align	4


	//----- nvinfo : EIATTR_REGCOUNT
	.align		4
        /*0000*/ 	.byte	0x04, 0x2f
        /*0002*/ 	.short	(.L_1 - .L_0)
	.align		4
.L_0:
        /*0004*/ 	.word	index@(_Z11init_kernelIbEvPT_S0_i)
        /*0008*/ 	.word	0x00000008


	//----- nvinfo : EIATTR_FRAME_SIZE
	.align		4
.L_1:
        /*000c*/ 	.byte	0x04, 0x11
        /*000e*/ 	.short	(.L_3 - .L_2)
	.align		4
.L_2:
        /*0010*/ 	.word	index@(_Z11init_kernelIbEvPT_S0_i)
        /*0014*/ 	.word	0x00000000


	//----- nvinfo : EIATTR_REGCOUNT
	.align		4
.L_3:
        /*0018*/ 	.byte	0x04, 0x2f
        /*001a*/ 	.short	(.L_5 - .L_4)
	.align		4
.L_4:
        /*001c*/ 	.word	index@(_Z11sssp_kernelPiS_S_S_iPbS0_S0_)
        /*0020*/ 	.word	0x00000018


	//----- nvinfo : EIATTR_FRAME_SIZE
	.align		4
.L_5:
        /*0024*/ 	.byte	0x04, 0x11
        /*0026*/ 	.short	(.L_7 - .L_6)
	.align		4
.L_6:
        /*0028*/ 	.word	index@(_Z11sssp_kernelPiS_S_S_iPbS0_S0_)
        /*002c*/ 	.word	0x00000000


	//----- nvinfo : EIATTR_REGCOUNT
	.align		4
.L_7:
        /*0030*/ 	.byte	0x04, 0x2f
        /*0032*/ 	.short	(.L_9 - .L_8)
	.align		4
.L_8:
        /*0034*/ 	.word	index@(_Z16fetch_and_updatePiS_S_S_S_iPbS0_S0_)
        /*0038*/ 	.word	0x00000018


	//----- nvinfo : EIATTR_FRAME_SIZE
	.align		4
.L_9:
        /*003c*/ 	.byte	0x04, 0x11
        /*003e*/ 	.short	(.L_11 - .L_10)
	.align		4
.L_10:
        /*0040*/ 	.word	index@(_Z16fetch_and_updatePiS_S_S_S_iPbS0_S0_)
        /*0044*/ 	.word	0x00000000


	//----- nvinfo : EIATTR_REGCOUNT
	.align		4
.L_11:
        /*0048*/ 	.byte	0x04, 0x2f
        /*004a*/ 	.short	(.L_13 - .L_12)
	.align		4
.L_12:
        /*004c*/ 	.word	index@(_Z14set_array_valsPiS_iPbS0_S_)
        /*0050*/ 	.word	0x00000014


	//----- nvinfo : EIATTR_FRAME_SIZE
	.align		4
.L_13:
        /*0054*/ 	.byte	0x04, 0x11
        /*0056*/ 	.short	(.L_15 - .L_14)
	.align		4
.L_14:
        /*0058*/ 	.word	index@(_Z14set_array_valsPiS_iPbS0_S_)
        /*005c*/ 	.word	0x00000000


	//----- nvinfo : EIATTR_REGCOUNT
	.align		4
.L_15:
        /*0060*/ 	.byte	0x04, 0x2f
        /*0062*/ 	.short	(.L_17 - .L_16)
	.align		4
.L_16:
        /*0064*/ 	.word	index@(_Z8copy_D2DPiS_i)
        /*0068*/ 	.word	0x0000000a


	//----- nvinfo : EIATTR_FRAME_SIZE
	.align		4
.L_17:
        /*006c*/ 	.byte	0x04, 0x11
        /*006e*/ 	.short	(.L_19 - .L_18)
	.align		4
.L_18:
        /*0070*/ 	.word	index@(_Z8copy_D2DPiS_i)
        /*0074*/ 	.word	0x00000000


	//----- nvinfo : EIATTR_MIN_STACK_SIZE
	.align		4
.L_19:
        /*0078*/ 	.byte	0x04, 0x12
        /*007a*/ 	.short	(.L_21 - .L_20)
	.align		4
.L_20:
        /*007c*/ 	.word	index@(_Z8copy_D2DPiS_i)
        /*0080*/ 	.word	0x00000000


	//----- nvinfo : EIATTR_MIN_STACK_SIZE
	.align		4
.L_21:
        /*0084*/ 	.byte	0x04, 0x12
        /*0086*/ 	.short	(.L_23 - .L_22)
	.align		4
.L_22:
        /*0088*/ 	.word	index@(_Z14set_array_valsPiS_iPbS0_S_)
        /*008c*/ 	.word	0x00000000


	//----- nvinfo : EIATTR_MIN_STACK_SIZE
	.align		4
.L_23:
        /*0090*/ 	.byte	0x04, 0x12
        /*0092*/ 	.short	(.L_25 - .L_24)
	.align		4
.L_24:
        /*0094*/ 	.word	index@(_Z16fetch_and_updatePiS_S_S_S_iPbS0_S0_)
        /*0098*/ 	.word	0x00000000


	//----- nvinfo : EIATTR_MIN_STACK_SIZE
	.align		4
.L_25:
        /*009c*/ 	.byte	0x04, 0x12
        /*009e*/ 	.short	(.L_27 - .L_26)
	.align		4
.L_26:
        /*00a0*/ 	.word	index@(_Z11sssp_kernelPiS_S_S_iPbS0_S0_)
        /*00a4*/ 	.word	0x00000000


	//----- nvinfo : EIATTR_MIN_STACK_SIZE
	.align		4
.L_27:
        /*00a8*/ 	.byte	0x04, 0x12
        /*00aa*/ 	.short	(.L_29 - .L_28)
	.align		4
.L_28:
        /*00ac*/ 	.word	index@(_Z11init_kernelIbEvPT_S0_i)
        /*00b0*/ 	.word	0x00000000
.L_29:


//--------------------- .nv.compat                --------------------------
	.section	.nv.compat,"",@"SHT_CUDA_COMPAT_INFO"
	.align	4
        /*0000*/ 	.byte	0x02, 0x09, 0x00, 0x00, 0x02, 0x02, 0x01, 0x00, 0x02, 0x05, 0x05, 0x00, 0x03, 0x07, 0x01, 0x01
        /*0010*/ 	.byte	0x02, 0x03, 0x00, 0x00, 0x02, 0x06, 0x01, 0x00, 0x04, 0x0b, 0x08, 0x00, 0x09, 0x00, 0x00, 0x00
        /*0020*/ 	.byte	0x00, 0x00, 0x00, 0x00


//--------------------- .nv.info._Z8copy_D2DPiS_i --------------------------
	.section	.nv.info._Z8copy_D2DPiS_i,"",@"SHT_CUDA_INFO"
	.sectionflags	@""
	.align	4


	//----- nvinfo : EIATTR_CUDA_API_VERSION
	.align		4
        /*0000*/ 	.byte	0x04, 0x37
        /*0002*/ 	.short	(.L_31 - .L_30)
.L_30:
        /*0004*/ 	.word	0x00000082


	//----- nvinfo : EIATTR_KPARAM_INFO
	.align		4
.L_31:
        /*0008*/ 	.byte	0x04, 0x17
        /*000a*/ 	.short	(.L_33 - .L_32)
.L_32:
        /*000c*/ 	.word	0x00000000
        /*0010*/ 	.short	0x0002
        /*0012*/ 	.short	0x0010
        /*0014*/ 	.byte	0x00, 0xf0, 0x11, 0x00


	//----- nvinfo : EIATTR_KPARAM_INFO
	.align		4
.L_33:
        /*0018*/ 	.byte	0x04, 0x17
        /*001a*/ 	.short	(.L_35 - .L_34)
.L_34:
        /*001c*/ 	.word	0x00000000
        /*0020*/ 	.short	0x0001
        /*0022*/ 	.short	0x0008
        /*0024*/ 	.byte	0x00, 0xf5, 0x21, 0x00


	//----- nvinfo : EIATTR_KPARAM_INFO
	.align		4
.L_35:
        /*0028*/ 	.byte	0x04, 0x17
        /*002a*/ 	.short	(.L_37 - .L_36)
.L_36:
        /*002c*/ 	.word	0x00000000
        /*0030*/ 	.short	0x0000
        /*0032*/ 	.short	0x0000
        /*0034*/ 	.byte	0x00, 0xf5, 0x21, 0x00


	//----- nvinfo : EIATTR_SPARSE_MMA_MASK
	.align		4
.L_37:
        /*0038*/ 	.byte	0x03, 0x50
        /*003a*/ 	.short	0x0000


	//----- nvinfo : EIATTR_MAXREG_COUNT
	.align		4
        /*003c*/ 	.byte	0x03, 0x1b
        /*003e*/ 	.short	0x00ff


	//----- nvinfo : EIATTR_MERCURY_ISA_VERSION
	.align		4
        /*0040*/ 	.byte	0x03, 0x5f
        /*0042*/ 	.short	0x0101


	//----- nvinfo : EIATTR_VRC_CTA_INIT_COUNT
	.align		4
        /*0044*/ 	.byte	0x02, 0x4a
	.zero		1
	.zero		1


	//----- nvinfo : EIATTR_EXIT_INSTR_OFFSETS
	.align		4
        /*0048*/ 	.byte	0x04, 0x1c
        /*004a*/ 	.short	(.L_39 - .L_38)


	//   ....[0]....
.L_38:
        /*004c*/ 	.word	0x00000070


	//   ....[1]....
        /*0050*/ 	.word	0x000000f0


	//----- nvinfo : EIATTR_CBANK_PARAM_SIZE
	.align		4
.L_39:
        /*0054*/ 	.byte	0x03, 0x19
        /*0056*/ 	.short	0x0014


	//----- nvinfo : EIATTR_PARAM_CBANK
	.align		4
        /*0058*/ 	.byte	0x04, 0x0a
        /*005a*/ 	.short	(.L_41 - .L_40)
	.align		4
.L_40:
        /*005c*/ 	.word	index@(.nv.constant0._Z8copy_D2DPiS_i)
        /*0060*/ 	.short	0x0380
        /*0062*/ 	.short	0x0014


	//----- nvinfo : EIATTR_SW_WAR
	.align		4
.L_41:
        /*0064*/ 	.byte	0x04, 0x36
        /*0066*/ 	.short	(.L_43 - .L_42)
.L_42:
        /*0068*/ 	.word	0x00000008
.L_43:


//--------------------- .nv.info._Z14set_array_valsPiS_iPbS0_S_ --------------------------
	.section	.nv.info._Z14set_array_valsPiS_iPbS0_S_,"",@"SHT_CUDA_INFO"
	.sectionflags	@""
	.align	4


	//----- nvinfo : EIATTR_CUDA_API_VERSION
	.align		4
        /*0000*/ 	.byte	0x04, 0x37
        /*0002*/ 	.short	(.L_45 - .L_44)
.L_44:
        /*0004*/ 	.word	0x00000082


	//----- nvinfo : EIATTR_KPARAM_INFO
	.align		4
.L_45:
        /*0008*/ 	.byte	0x04, 0x17
        /*000a*/ 	.short	(.L_47 - .L_46)
.L_46:
        /*000c*/ 	.word	0x00000000
        /*0010*/ 	.short	0x0005
        /*0012*/ 	.short	0x0028
        /*0014*/ 	.byte	0x00, 0xf5, 0x21, 0x00


	//----- nvinfo : EIATTR_KPARAM_INFO
	.align		4
.L_47:
        /*0018*/ 	.byte	0x04, 0x17
        /*001a*/ 	.short	(.L_49 - .L_48)
.L_48:
        /*001c*/ 	.word	0x00000000
        /*0020*/ 	.short	0x0004
        /*0022*/ 	.short	0x0020
        /*0024*/ 	.byte	0x00, 0xf5, 0x21, 0x00


	//----- nvinfo : EIATTR_KPARAM_INFO
	.align		4
.L_49:
        /*0028*/ 	.byte	0x04, 0x17
        /*002a*/ 	.short	(.L_51 - .L_50)
.L_50:
        /*002c*/ 	.word	0x00000000
        /*0030*/ 	.short	0x0003
        /*0032*/ 	.short	0x0018
        /*0034*/ 	.byte	0x00, 0xf5, 0x21, 0x00


	//----- nvinfo : EIATTR_KPARAM_INFO
	.align		4
.L_51:
        /*0038*/ 	.byte	0x04, 0x17
        /*003a*/ 	.short	(.L_53 - .L_52)
.L_52:
        /*003c*/ 	.word	0x00000000
        /*0040*/ 	.short	0x0002
        /*0042*/ 	.short	0x0010
        /*0044*/ 	.byte	0x00, 0xf0, 0x11, 0x00


	//----- nvinfo : EIATTR_KPARAM_INFO
	.align		4
.L_53:
        /*0048*/ 	.byte	0x04, 0x17
        /*004a*/ 	.short	(.L_55 - .L_54)
.L_54:
        /*004c*/ 	.word	0x00000000
        /*0050*/ 	.short	0x0001
        /*0052*/ 	.short	0x0008
        /*0054*/ 	.byte	0x00, 0xf5, 0x21, 0x00


	//----- nvinfo : EIATTR_KPARAM_INFO
	.align		4
.L_55:
        /*0058*/ 	.byte	0x04, 0x17
        /*005a*/ 	.short	(.L_57 - .L_56)
.L_56:
        /*005c*/ 	.word	0x00000000
        /*0060*/ 	.short	0x0000
        /*0062*/ 	.short	0x0000
        /*0064*/ 	.byte	0x00, 0xf5, 0x21, 0x00


	//----- nvinfo : EIATTR_SPARSE_MMA_MASK
	.align		4
.L_57:
        /*0068*/ 	.byte	0x03, 0x50
        /*006a*/ 	.short	0x0000


	//----- nvinfo : EIATTR_MAXREG_COUNT
	.align		4
        /*006c*/ 	.byte	0x03, 0x1b
        /*006e*/ 	.short	0x00ff


	//----- nvinfo : EIATTR_MERCURY_ISA_VERSION
	.align		4
        /*0070*/ 	.byte	0x03, 0x5f
        /*0072*/ 	.short	0x0101


	//----- nvinfo : EIATTR_VRC_CTA_INIT_COUNT
	.align		4
        /*0074*/ 	.byte	0x02, 0x4a
	.zero		1
	.zero		1


	//----- nvinfo : EIATTR_EXIT_INSTR_OFFSETS
	.align		4
        /*0078*/ 	.byte	0x04, 0x1c
        /*007a*/ 	.short	(.L_59 - .L_58)


	//   ....[0]....
.L_58:
        /*007c*/ 	.word	0x00000070


	//   ....[1]....
        /*0080*/ 	.word	0x000000e0


	//   ....[2]....
        /*0084*/ 	.word	0x00000160


	//   ....[3]....
        /*0088*/ 	.word	0x00000260


	//----- nvinfo : EIATTR_CRS_STACK_SIZE
	.align		4
.L_59:
        /*008c*/ 	.byte	0x04, 0x1e
        /*008e*/ 	.short	(.L_61 - .L_60)
.L_60:
        /*0090*/ 	.word	0x00000000


	//----- nvinfo : EIATTR_CBANK_PARAM_SIZE
	.align		4
.L_61:
        /*0094*/ 	.byte	0x03, 0x19
        /*0096*/ 	.short	0x0030


	//----- nvinfo : EIATTR_PARAM_CBANK
	.align		4
        /*0098*/ 	.byte	0x04, 0x0a
        /*009a*/ 	.short	(.L_63 - .L_62)
	.align		4
.L_62:
        /*009c*/ 	.word	index@(.nv.constant0._Z14set_array_valsPiS_iPbS0_S_)
        /*00a0*/ 	.short	0x0380
        /*00a2*/ 	.short	0x0030


	//----- nvinfo : EIATTR_SW_WAR
	.align		4
.L_63:
        /*00a4*/ 	.byte	0x04, 0x36
        /*00a6*/ 	.short	(.L_65 - .L_64)
.L_64:
        /*00a8*/ 	.word	0x00000008
.L_65:


//--------------------- .nv.info._Z16fetch_and_updatePiS_S_S_S_iPbS0_S0_ --------------------------
	.section	.nv.info._Z16fetch_and_updatePiS_S_S_S_iPbS0_S0_,"",@"SHT_CUDA_INFO"
	.sectionflags	@""
	.align	4


	//----- nvinfo : EIATTR_CUDA_API_VERSION
	.align		4
        /*0000*/ 	.byte	0x04, 0x37
        /*0002*/ 	.short	(.L_67 - .L_66)
.L_66:
        /*0004*/ 	.word	0x00000082


	//----- nvinfo : EIATTR_KPARAM_INFO
	.align		4
.L_67:
        /*0008*/ 	.byte	0x04, 0x17
        /*000a*/ 	.short	(.L_69 - .L_68)
.L_68:
        /*000c*/ 	.word	0x00000000
        /*0010*/ 	.short	0x0008
        /*0012*/ 	.short	0x0040
        /*0014*/ 	.byte	0x00, 0xf5, 0x21, 0x00


	//----- nvinfo : EIATTR_KPARAM_INFO
	.align		4
.L_69:
        /*0018*/ 	.byte	0x04, 0x17
        /*001a*/ 	.short	(.L_71 - .L_70)
.L_70:
        /*001c*/ 	.word	0x00000000
        /*0020*/ 	.short	0x0007
        /*0022*/ 	.short	0x0038
        /*0024*/ 	.byte	0x00, 0xf5, 0x21, 0x00


	//----- nvinfo : EIATTR_KPARAM_INFO
	.align		4
.L_71:
        /*0028*/ 	.byte	0x04, 0x17
        /*002a*/ 	.short	(.L_73 - .L_72)
.L_72:
        /*002c*/ 	.word	0x00000000
        /*0030*/ 	.short	0x0006
        /*0032*/ 	.short	0x0030
        /*0034*/ 	.byte	0x00, 0xf5, 0x21, 0x00


	//----- nvinfo : EIATTR_KPARAM_INFO
	.align		4
.L_73:
        /*0038*/ 	.byte	0x04, 0x17
        /*003a*/ 	.short	(.L_75 - .L_74)
.L_74:
        /*003c*/ 	.word	0x00000000
        /*0040*/ 	.short	0x0005
        /*0042*/ 	.short	0x0028
        /*0044*/ 	.byte	0x00, 0xf0, 0x11, 0x00


	//----- nvinfo : EIATTR_KPARAM_INFO
	.align		4
.L_75:
        /*0048*/ 	.byte	0x04, 0x17
        /*004a*/ 	.short	(.L_77 - .L_76)
.L_76:
        /*004c*/ 	.word	0x00000000
        /*0050*/ 	.short	0x0004
        /*0052*/ 	.short	0x0020
        /*0054*/ 	.byte	0x00, 0xf5, 0x21, 0x00


	//----- nvinfo : EIATTR_KPARAM_INFO
	.align		4
.L_77:
        /*0058*/ 	.byte	0x04, 0x17
        /*005a*/ 	.short	(.L_79 - .L_78)
.L_78:
        /*005c*/ 	.word	0x00000000
        /*0060*/ 	.short	0x0003
        /*0062*/ 	.short	0x0018
        /*0064*/ 	.byte	0x00, 0xf5, 0x21, 0x00


	//----- nvinfo : EIATTR_KPARAM_INFO
	.align		4
.L_79:
        /*0068*/ 	.byte	0x04, 0x17
        /*006a*/ 	.short	(.L_81 - .L_80)
.L_80:
        /*006c*/ 	.word	0x00000000
        /*0070*/ 	.short	0x0002
        /*0072*/ 	.short	0x0010
        /*0074*/ 	.byte	0x00, 0xf5, 0x21, 0x00


	//----- nvinfo : EIATTR_KPARAM_INFO
	.align		4
.L_81:
        /*0078*/ 	.byte	0x04, 0x17
        /*007a*/ 	.short	(.L_83 - .L_82)
.L_82:
        /*007c*/ 	.word	0x00000000
        /*0080*/ 	.short	0x0001
        /*0082*/ 	.short	0x0008
        /*0084*/ 	.byte	0x00, 0xf5, 0x21, 0x00


	//----- nvinfo : EIATTR_KPARAM_INFO
	.align		4
.L_83:
        /*0088*/ 	.byte	0x04, 0x17
        /*008a*/ 	.short	(.L_85 - .L_84)
.L_84:
        /*008c*/ 	.word	0x00000000
        /*0090*/ 	.short	0x0000
        /*0092*/ 	.short	0x0000
        /*0094*/ 	.byte	0x00, 0xf5, 0x21, 0x00


	//----- nvinfo : EIATTR_SPARSE_MMA_MASK
	.align		4
.L_85:
        /*0098*/ 	.byte	0x03, 0x50
        /*009a*/ 	.short	0x0000


	//----- nvinfo : EIATTR_MAXREG_COUNT
	.align		4
        /*009c*/ 	.byte	0x03, 0x1b
        /*009e*/ 	.short	0x00ff


	//----- nvinfo : EIATTR_MERCURY_ISA_VERSION
	.align		4
        /*00a0*/ 	.byte	0x03, 0x5f
        /*00a2*/ 	.short	0x0101


	//----- nvinfo : EIATTR_VRC_CTA_INIT_COUNT
	.align		4
        /*00a4*/ 	.byte	0x02, 0x4a
	.zero		1
	.zero		1


	//----- nvinfo : EIATTR_EXIT_INSTR_OFFSETS
	.align		4
        /*00a8*/ 	.byte	0x04, 0x1c
        /*00aa*/ 	.short	(.L_87 - .L_86)


	//   ....[0]....
.L_86:
        /*00ac*/ 	.word	0x00000070


	//   ....[1]....
        /*00b0*/ 	.word	0x000000e0


	//   ....[2]....
        /*00b4*/ 	.word	0x000003c0


	//----- nvinfo : EIATTR_CRS_STACK_SIZE
	.align		4
.L_87:
        /*00b8*/ 	.byte	0x04, 0x1e
        /*00ba*/ 	.short	(.L_89 - .L_88)
.L_88:
        /*00bc*/ 	.word	0x00000000


	//----- nvinfo : EIATTR_CBANK_PARAM_SIZE
	.align		4
.L_89:
        /*00c0*/ 	.byte	0x03, 0x19
        /*00c2*/ 	.short	0x0048


	//----- nvinfo : EIATTR_PARAM_CBANK
	.align		4
        /*00c4*/ 	.byte	0x04, 0x0a
        /*00c6*/ 	.short	(.L_91 - .L_90)
	.align		4
.L_90:
        /*00c8*/ 	.word	index@(.nv.constant0._Z16fetch_and_updatePiS_S_S_S_iPbS0_S0_)
        /*00cc*/ 	.short	0x0380
        /*00ce*/ 	.short	0x0048


	//----- nvinfo : EIATTR_SW_WAR
	.align		4
.L_91:
        /*00d0*/ 	.byte	0x04, 0x36
        /*00d2*/ 	.short	(.L_93 - .L_92)
.L_92:
        /*00d4*/ 	.word	0x00000008
.L_93:


//--------------------- .nv.info._Z11sssp_kernelPiS_S_S_iPbS0_S0_ --------------------------
	.section	.nv.info._Z11sssp_kernelPiS_S_S_iPbS0_S0_,"",@"SHT_CUDA_INFO"
	.sectionflags	@""
	.align	4


	//----- nvinfo : EIATTR_CUDA_API_VERSION
	.align		4
        /*0000*/ 	.byte	0x04, 0x37
        /*0002*/ 	.short	(.L_95 - .L_94)
.L_94:
        /*0004*/ 	.word	0x00000082


	//----- nvinfo : EIATTR_KPARAM_INFO
	.align		4
.L_95:
        /*0008*/ 	.byte	0x04, 0x17
        /*000a*/ 	.short	(.L_97 - .L_96)
.L_96:
        /*000c*/ 	.word	0x00000000
        /*0010*/ 	.short	0x0007
        /*0012*/ 	.short	0x0038
        /*0014*/ 	.byte	0x00, 0xf5, 0x21, 0x00


	//----- nvinfo : EIATTR_KPARAM_INFO
	.align		4
.L_97:
        /*0018*/ 	.byte	0x04, 0x17
        /*001a*/ 	.short	(.L_99 - .L_98)
.L_98:
        /*001c*/ 	.word	0x00000000
        /*0020*/ 	.short	0x0006
        /*0022*/ 	.short	0x0030
        /*0024*/ 	.byte	0x00, 0xf5, 0x21, 0x00


	//----- nvinfo : EIATTR_KPARAM_INFO
	.align		4
.L_99:
        /*0028*/ 	.byte	0x04, 0x17
        /*002a*/ 	.short	(.L_101 - .L_100)
.L_100:
        /*002c*/ 	.word	0x00000000
        /*0030*/ 	.short	0x0005
        /*0032*/ 	.short	0x0028
        /*0034*/ 	.byte	0x00, 0xf5, 0x21, 0x00


	//----- nvinfo : EIATTR_KPARAM_INFO
	.align		4
.L_101:
        /*0038*/ 	.byte	0x04, 0x17
        /*003a*/ 	.short	(.L_103 - .L_102)
.L_102:
        /*003c*/ 	.word	0x00000000
        /*0040*/ 	.short	0x0004
        /*0042*/ 	.short	0x0020
        /*0044*/ 	.byte	0x00, 0xf0, 0x11, 0x00


	//----- nvinfo : EIATTR_KPARAM_INFO
	.align		4
.L_103:
        /*0048*/ 	.byte	0x04, 0x17
        /*004a*/ 	.short	(.L_105 - .L_104)
.L_104:
        /*004c*/ 	.word	0x00000000
        /*0050*/ 	.short	0x0003
        /*0052*/ 	.short	0x0018
        /*0054*/ 	.byte	0x00, 0xf5, 0x21, 0x00


	//----- nvinfo : EIATTR_KPARAM_INFO
	.align		4
.L_105:
        /*0058*/ 	.byte	0x04, 0x17
        /*005a*/ 	.short	(.L_107 - .L_106)
.L_106:
        /*005c*/ 	.word	0x00000000
        /*0060*/ 	.short	0x0002
        /*0062*/ 	.short	0x0010
        /*0064*/ 	.byte	0x00, 0xf5, 0x21, 0x00


	//----- nvinfo : EIATTR_KPARAM_INFO
	.align		4
.L_107:
        /*0068*/ 	.byte	0x04, 0x17
        /*006a*/ 	.short	(.L_109 - .L_108)
.L_108:
        /*006c*/ 	.word	0x00000000
        /*0070*/ 	.short	0x0001
        /*0072*/ 	.short	0x0008
        /*0074*/ 	.byte	0x00, 0xf5, 0x21, 0x00


	//----- nvinfo : EIATTR_KPARAM_INFO
	.align		4
.L_109:
        /*0078*/ 	.byte	0x04, 0x17
        /*007a*/ 	.short	(.L_111 - .L_110)
.L_110:
        /*007c*/ 	.word	0x00000000
        /*0080*/ 	.short	0x0000
        /*0082*/ 	.short	0x0000
        /*0084*/ 	.byte	0x00, 0xf5, 0x21, 0x00


	//----- nvinfo : EIATTR_SPARSE_MMA_MASK
	.align		4
.L_111:
        /*0088*/ 	.byte	0x03, 0x50
        /*008a*/ 	.short	0x0000


	//----- nvinfo : EIATTR_MAXREG_COUNT
	.align		4
        /*008c*/ 	.byte	0x03, 0x1b
        /*008e*/ 	.short	0x00ff


	//----- nvinfo : EIATTR_MERCURY_ISA_VERSION
	.align		4
        /*0090*/ 	.byte	0x03, 0x5f
        /*0092*/ 	.short	0x0101


	//----- nvinfo : EIATTR_VRC_CTA_INIT_COUNT
	.align		4
        /*0094*/ 	.byte	0x02, 0x4a
	.zero		1
	.zero		1


	//----- nvinfo : EIATTR_EXIT_INSTR_OFFSETS
	.align		4
        /*0098*/ 	.byte	0x04, 0x1c
        /*009a*/ 	.short	(.L_113 - .L_112)


	//   ....[0]....
.L_112:
        /*009c*/ 	.word	0x00000070


	//   ....[1]....
        /*00a0*/ 	.word	0x000000e0


	//   ....[2]....
        /*00a4*/ 	.word	0x00000170


	//   ....[3]....
        /*00a8*/ 	.word	0x00000340


	//----- nvinfo : EIATTR_CRS_STACK_SIZE
	.align		4
.L_113:
        /*00ac*/ 	.byte	0x04, 0x1e
        /*00ae*/ 	.short	(.L_115 - .L_114)
.L_114:
        /*00b0*/ 	.word	0x00000000


	//----- nvinfo : EIATTR_CBANK_PARAM_SIZE
	.align		4
.L_115:
        /*00b4*/ 	.byte	0x03, 0x19
        /*00b6*/ 	.short	0x0040


	//----- nvinfo : EIATTR_PARAM_CBANK
	.align		4
        /*00b8*/ 	.byte	0x04, 0x0a
        /*00ba*/ 	.short	(.L_117 - .L_116)
	.align		4
.L_116:
        /*00bc*/ 	.word	index@(.nv.constant0._Z11sssp_kernelPiS_S_S_iPbS0_S0_)
        /*00c0*/ 	.short	0x0380
        /*00c2*/ 	.short	0x0040


	//----- nvinfo : EIATTR_SW_WAR
	.align		4
.L_117:
        /*00c4*/ 	.byte	0x04, 0x36
        /*00c6*/ 	.short	(.L_119 - .L_118)
.L_118:
        /*00c8*/ 	.word	0x00000008
.L_119:


//--------------------- .nv.info._Z11init_kernelIbEvPT_S0_i --------------------------
	.section	.nv.info._Z11init_kernelIbEvPT_S0_i,"",@"SHT_CUDA_INFO"
	.sectionflags	@""
	.align	4


	//----- nvinfo : EIATTR_CUDA_API_VERSION
	.align		4
        /*0000*/ 	.byte	0x04, 0x37
        /*0002*/ 	.short	(.L_121 - .L_120)
.L_120:
        /*0004*/ 	.word	0x00000082


	//----- nvinfo : EIATTR_KPARAM_INFO
	.align		4
.L_121:
        /*0008*/ 	.byte	0x04, 0x17
        /*000a*/ 	.short	(.L_123 - .L_122)
.L_122:
        /*000c*/ 	.word	0x00000000
        /*0010*/ 	.short	0x0002
        /*0012*/ 	.short	0x000c
        /*0014*/ 	.byte	0x00, 0xf0, 0x11, 0x00


	//----- nvinfo : EIATTR_KPARAM_INFO
	.align		4
.L_123:
        /*0018*/ 	.byte	0x04, 0x17
        /*001a*/ 	.short	(.L_125 - .L_124)
.L_124:
        /*001c*/ 	.word	0x00000000
        /*0020*/ 	.short	0x0001
        /*0022*/ 	.short	0x0008
        /*0024*/ 	.byte	0x00, 0xf0, 0x05, 0x00


	//----- nvinfo : EIATTR_KPARAM_INFO
	.align		4
.L_125:
        /*0028*/ 	.byte	0x04, 0x17
        /*002a*/ 	.short	(.L_127 - .L_126)
.L_126:
        /*002c*/ 	.word	0x00000000
        /*0030*/ 	.short	0x0000
        /*0032*/ 	.short	0x0000
        /*0034*/ 	.byte	0x00, 0xf5, 0x21, 0x00


	//----- nvinfo : EIATTR_SPARSE_MMA_MASK
	.align		4
.L_127:
        /*0038*/ 	.byte	0x03, 0x50
        /*003a*/ 	.short	0x0000


	//----- nvinfo : EIATTR_MAXREG_COUNT
	.align		4
        /*003c*/ 	.byte	0x03, 0x1b
        /*003e*/ 	.short	0x00ff


	//----- nvinfo : EIATTR_MERCURY_ISA_VERSION
	.align		4
        /*0040*/ 	.byte	0x03, 0x5f
        /*0042*/ 	.short	0x0101


	//----- nvinfo : EIATTR_VRC_CTA_INIT_COUNT
	.align		4
        /*0044*/ 	.byte	0x02, 0x4a
	.zero		1
	.zero		1


	//----- nvinfo : EIATTR_EXIT_INSTR_OFFSETS
	.align		4
        /*0048*/ 	.byte	0x04, 0x1c
        /*004a*/ 	.short	(.L_129 - .L_128)


	//   ....[0]....
.L_128:
        /*004c*/ 	.word	0x00000070


	//   ....[1]....
        /*0050*/ 	.word	0x00000100


	//----- nvinfo : EIATTR_CBANK_PARAM_SIZE
	.align		4
.L_129:
        /*0054*/ 	.byte	0x03, 0x19
        /*0056*/ 	.short	0x0010


	//----- nvinfo : EIATTR_PARAM_CBANK
	.align		4
        /*0058*/ 	.byte	0x04, 0x0a
        /*005a*/ 	.short	(.L_131 - .L_130)
	.align		4
.L_130:
        /*005c*/ 	.word	index@(.nv.constant0._Z11init_kernelIbEvPT_S0_i)
        /*0060*/ 	.short	0x0380
        /*0062*/ 	.short	0x0010


	//----- nvinfo : EIATTR_SW_WAR
	.align		4
.L_131:
        /*0064*/ 	.byte	0x04, 0x36
        /*0066*/ 	.short	(.L_133 - .L_132)
.L_132:
        /*0068*/ 	.word	0x00000008
.L_133:


//--------------------- .nv.callgraph             --------------------------
	.section	.nv.callgraph,"",@"SHT_CUDA_CALLGRAPH"
	.align	4
	.sectionentsize	8
	.align		4
        /*0000*/ 	.word	0x00000000
	.align		4
        /*0004*/ 	.word	0xffffffff
	.align		4
        /*0008*/ 	.word	0x00000000
	.align		4
        /*000c*/ 	.word	0xfffffffe
	.align		4
        /*0010*/ 	.word	0x00000000
	.align		4
        /*0014*/ 	.word	0xfffffffd
	.align		4
        /*0018*/ 	.word	0x00000000
	.align		4
        /*001c*/ 	.word	0xfffffffc


//--------------------- .text._Z8copy_D2DPiS_i    --------------------------
	.section	.text._Z8copy_D2DPiS_i,"ax",@progbits
	.align	128
        .global         _Z8copy_D2DPiS_i
        .type           _Z8copy_D2DPiS_i,@function
        .size           _Z8copy_D2DPiS_i,(.L_x_14 - _Z8copy_D2DPiS_i)
        .other          _Z8copy_D2DPiS_i,@"STO_CUDA_ENTRY STV_DEFAULT"
_Z8copy_D2DPiS_i:
.text._Z8copy_D2DPiS_i:
[----:B------:R-:W-:Y:S01]  /*0000*/  LDC R1, c[0x0][0x37c] ;  /* 0x0000df00ff017b82 */ /* 0x000fe20000000800 */
[----:B------:R-:W0:Y:S01]  /*0010*/  S2R R7, SR_CTAID.X ;  /* 0x0000000000077919 */ /* 0x000e220000002500 */
[----:B------:R-:W0:Y:S01]  /*0020*/  LDCU UR4, c[0x0][0x360] ;  /* 0x00006c00ff0477ac */ /* 0x000e220008000800 */
[----:B------:R-:W0:Y:S01]  /*0030*/  S2R R0, SR_TID.X ;  /* 0x0000000000007919 */ /* 0x000e220000002100 */
[----:B------:R-:W1:Y:S01]  /*0040*/  LDCU UR5, c[0x0][0x390] ;  /* 0x00007200ff0577ac */ /* 0x000e620008000800 */
[----:B0-----:R-:W-:-:S05]  /*0050*/  IMAD R7, R7, UR4, R0 ;  /* 0x0000000407077c24 */ /* 0x001fca000f8e0200 */
[----:B-1----:R-:W-:-:S13]  /*0060*/  ISETP.GE.U32.AND P0, PT, R7, UR5, PT ;  /* 0x0000000507007c0c */ /* 0x002fda000bf06070 */
[----:B------:R-:W-:Y:S05]  /*0070*/  @P0 EXIT ;  /* 0x000000000000094d */ /* 0x000fea0003800000 */
[----:B------:R-:W0:Y:S01]  /*0080*/  LDC.64 R2, c[0x0][0x388] ;  /* 0x0000e200ff027b82 */ /* 0x000e220000000a00 */
[----:B------:R-:W1:Y:S07]  /*0090*/  LDCU.64 UR4, c[0x0][0x358] ;  /* 0x00006b00ff0477ac */ /* 0x000e6e0008000a00 */
[----:B------:R-:W2:Y:S01]  /*00a0*/  LDC.64 R4, c[0x0][0x380] ;  /* 0x0000e000ff047b82 */ /* 0x000ea20000000a00 */
[----:B0-----:R-:W-:-:S06]  /*00b0*/  IMAD.WIDE.U32 R2, R7, 0x4, R2 ;  /* 0x0000000407027825 */ /* 0x001fcc00078e0002 */
[----:B-1----:R-:W3:Y:S01]  /*00c0*/  LDG.E R3, desc[UR4][R2.64] ;  /* 0x0000000402037981 */ /* 0x002ee2000c1e1900 */
[----:B--2---:R-:W-:-:S05]  /*00d0*/  IMAD.WIDE.U32 R4, R7, 0x4, R4 ;  /* 0x0000000407047825 */ /* 0x004fca00078e0004 */
[----:B---3--:R-:W-:Y:S01]  /*00e0*/  STG.E desc[UR4][R4.64], R3 ;  /* 0x0000000304007986 */ /* 0x008fe2000c101904 */
[----:B------:R-:W-:Y:S05]  /*00f0*/  EXIT ;  /* 0x000000000000794d */ /* 0x000fea0003800000 */
.L_x_0:
[----:B------:R-:W-:-:S00]  /*0100*/  BRA `(.L_x_0) ;  /* 0xfffffffc00fc7947 */ /* 0x000fc0000383ffff */
[----:B------:R-:W-:-:S00]  /*0110*/  NOP ;  /* 0x0000000000007918 */ /* 0x000fc00000000000 */
        /* <DEDUP_REMOVED lines=14> */
.L_x_14:


//--------------------- .text._Z14set_array_valsPiS_iPbS0_S_ --------------------------
	.section	.text._Z14set_array_valsPiS_iPbS0_S_,"ax",@progbits
	.align	128
        .global         _Z14set_array_valsPiS_iPbS0_S_
        .type           _Z14set_array_valsPiS_iPbS0_S_,@function
        .size           _Z14set_array_valsPiS_iPbS0_S_,(.L_x_15 - _Z14set_array_valsPiS_iPbS0_S_)
        .other          _Z14set_array_valsPiS_iPbS0_S_,@"STO_CUDA_ENTRY STV_DEFAULT"
_Z14set_array_valsPiS_iPbS0_S_:
.text._Z14set_array_valsPiS_iPbS0_S_:
        /* <DEDUP_REMOVED lines=8> */
[----:B------:R-:W0:Y:S01]  /*0080*/  LDCU.64 UR6, c[0x0][0x3a0] ;  /* 0x00007400ff0677ac */ /* 0x000e220008000a00 */
[----:B------:R-:W1:Y:S01]  /*0090*/  LDCU.64 UR4, c[0x0][0x358] ;  /* 0x00006b00ff0477ac */ /* 0x000e620008000a00 */
[----:B0-----:R-:W-:-:S05]  /*00a0*/  IADD3 R4, P0, PT, R7, UR6, RZ ;  /* 0x0000000607047c10 */ /* 0x001fca000ff1e0ff */
[----:B------:R-:W-:-:S05]  /*00b0*/  IMAD.X R5, RZ, RZ, UR7, P0 ;  /* 0x00000007ff057e24 */ /* 0x000fca00080e06ff */
[----:B-1----:R-:W2:Y:S02]  /*00c0*/  LDG.E.U8 R0, desc[UR4][R4.64] ;  /* 0x0000000404007981 */ /* 0x002ea4000c1e1100 */
[----:B--2---:R-:W-:-:S13]  /*00d0*/  ISETP.NE.AND P0, PT, R0, RZ, PT ;  /* 0x000000ff0000720c */ /* 0x004fda0003f05270 */
[----:B------:R-:W-:Y:S05]  /*00e0*/  @!P0 EXIT ;  /* 0x000000000000894d */ /* 0x000fea0003800000 */
[----:B------:R-:W0:Y:S01]  /*00f0*/  LDC.64 R2, c[0x0][0x380] ;  /* 0x0000e000ff027b82 */ /* 0x000e220000000a00 */
[----:B------:R1:W-:Y:S01]  /*0100*/  STG.E.U8 desc[UR4][R4.64], RZ ;  /* 0x000000ff04007986 */ /* 0x0003e2000c101104 */
[----:B------:R-:W2:Y:S01]  /*0110*/  LDCU.64 UR6, c[0x0][0x398] ;  /* 0x00007300ff0677ac */ /* 0x000ea20008000a00 */
[----:B0-----:R-:W-:-:S05]  /*0120*/  IMAD.WIDE.U32 R2, R7, 0x4, R2 ;  /* 0x0000000407027825 */ /* 0x001fca00078e0002 */
[----:B------:R-:W3:Y:S04]  /*0130*/  LDG.E R0, desc[UR4][R2.64] ;  /* 0x0000000402007981 */ /* 0x000ee8000c1e1900 */
[----:B------:R-:W3:Y:S02]  /*0140*/  LDG.E R7, desc[UR4][R2.64+0x4] ;  /* 0x0000040402077981 */ /* 0x000ee4000c1e1900 */
[----:B---3--:R-:W-:-:S13]  /*0150*/  ISETP.GE.AND P0, PT, R0, R7, PT ;  /* 0x000000070000720c */ /* 0x008fda0003f06270 */
[----:B-12---:R-:W-:Y:S05]  /*0160*/  @P0 EXIT ;  /* 0x000000000000094d */ /* 0x006fea0003800000 */
[----:B------:R-:W0:Y:S08]  /*0170*/  LDC.64 R10, c[0x0][0x388] ;  /* 0x0000e200ff0a7b82 */ /* 0x000e300000000a00 */
[----:B------:R-:W1:Y:S02]  /*0180*/  LDC.64 R12, c[0x0][0x3a8] ;  /* 0x0000ea00ff0c7b82 */ /* 0x000e640000000a00 */
.L_x_1:
[----:B0-----:R-:W-:-:S06]  /*0190*/  IMAD.WIDE R4, R0, 0x4, R10 ;  /* 0x0000000400047825 */ /* 0x001fcc00078e020a */
[----:B------:R-:W2:Y:S01]  /*01a0*/  LDG.E R5, desc[UR4][R4.64] ;  /* 0x0000000404057981 */ /* 0x000ea2000c1e1900 */
[----:B------:R-:W-:Y:S01]  /*01b0*/  IMAD.MOV.U32 R14, RZ, RZ, 0x1 ;  /* 0x00000001ff0e7424 */ /* 0x000fe200078e00ff */
[----:B------:R-:W-:Y:S02]  /*01c0*/  MOV R17, 0x7fffffff ;  /* 0x7fffffff00117802 */ /* 0x000fe40000000f00 */
[C---:B--2---:R-:W-:Y:S01]  /*01d0*/  IADD3 R8, P0, PT, R5.reuse, UR6, RZ ;  /* 0x0000000605087c10 */ /* 0x044fe2000ff1e0ff */
[----:B-1----:R-:W-:-:S03]  /*01e0*/  IMAD.WIDE R6, R5, 0x4, R12 ;  /* 0x0000000405067825 */ /* 0x002fc600078e020c */
[----:B------:R-:W-:-:S05]  /*01f0*/  LEA.HI.X.SX32 R9, R5, UR7, 0x1, P0 ;  /* 0x0000000705097c11 */ /* 0x000fca00080f0eff */
[----:B------:R2:W-:Y:S04]  /*0200*/  STG.E.U8 desc[UR4][R8.64], R14 ;  /* 0x0000000e08007986 */ /* 0x0005e8000c101104 */
[----:B------:R2:W-:Y:S04]  /*0210*/  STG.E desc[UR4][R6.64], R17 ;  /* 0x0000001106007986 */ /* 0x0005e8000c101904 */
[----:B------:R-:W3:Y:S01]  /*0220*/  LDG.E R15, desc[UR4][R2.64+0x4] ;  /* 0x00000404020f7981 */ /* 0x000ee2000c1e1900 */
[----:B------:R-:W-:-:S05]  /*0230*/  VIADD R0, R0, 0x1 ;  /* 0x0000000100007836 */ /* 0x000fca0000000000 */
[----:B---3--:R-:W-:-:S13]  /*0240*/  ISETP.GE.AND P0, PT, R0, R15, PT ;  /* 0x0000000f0000720c */ /* 0x008fda0003f06270 */
[----:B--2---:R-:W-:Y:S05]  /*0250*/  @!P0 BRA `(.L_x_1) ;  /* 0xfffffffc00cc8947 */ /* 0x004fea000383ffff */
[----:B------:R-:W-:Y:S05]  /*0260*/  EXIT ;  /* 0x000000000000794d */ /* 0x000fea0003800000 */
.L_x_2:
        /* <DEDUP_REMOVED lines=9> */
.L_x_15:


//--------------------- .text._Z16fetch_and_updatePiS_S_S_S_iPbS0_S0_ --------------------------
	.section	.text._Z16fetch_and_updatePiS_S_S_S_iPbS0_S0_,"ax",@progbits
	.align	128
        .global         _Z16fetch_and_updatePiS_S_S_S_iPbS0_S0_
        .type           _Z16fetch_and_updatePiS_S_S_S_iPbS0_S0_,@function
        .size           _Z16fetch_and_updatePiS_S_S_S_iPbS0_S0_,(.L_x_16 - _Z16fetch_and_updatePiS_S_S_S_iPbS0_S0_)
        .other          _Z16fetch_and_updatePiS_S_S_S_iPbS0_S0_,@"STO_CUDA_ENTRY STV_DEFAULT"
_Z16fetch_and_updatePiS_S_S_S_iPbS0_S0_:
.text._Z16fetch_and_updatePiS_S_S_S_iPbS0_S0_:
        /* <DEDUP_REMOVED lines=15> */
[----:B------:R-:W0:Y:S08]  /*00f0*/  LDC.64 R6, c[0x0][0x380] ;  /* 0x0000e000ff067b82 */ /* 0x000e300000000a00 */
[----:B------:R-:W1:Y:S01]  /*0100*/  LDC.64 R4, c[0x0][0x3a0] ;  /* 0x0000e800ff047b82 */ /* 0x000e620000000a00 */
[----:B0-----:R-:W-:-:S05]  /*0110*/  IMAD.WIDE.U32 R6, R3, 0x4, R6 ;  /* 0x0000000403067825 */ /* 0x001fca00078e0006 */
[----:B------:R-:W2:Y:S04]  /*0120*/  LDG.E R0, desc[UR4][R6.64] ;  /* 0x0000000406007981 */ /* 0x000ea8000c1e1900 */
[----:B------:R-:W2:Y:S01]  /*0130*/  LDG.E R15, desc[UR4][R6.64+0x4] ;  /* 0x00000404060f7981 */ /* 0x000ea2000c1e1900 */
[----:B------:R-:W-:Y:S01]  /*0140*/  BSSY.RECONVERGENT B0, `(.L_x_3) ;  /* 0x000001a000007945 */ /* 0x000fe20003800200 */
[----:B-1----:R-:W-:Y:S01]  /*0150*/  IMAD.WIDE.U32 R4, R3, 0x4, R4 ;  /* 0x0000000403047825 */ /* 0x002fe200078e0004 */
[----:B--2---:R-:W-:-:S13]  /*0160*/  ISETP.GE.AND P0, PT, R0, R15, PT ;  /* 0x0000000f0000720c */ /* 0x004fda0003f06270 */
[----:B------:R-:W-:Y:S05]  /*0170*/  @P0 BRA `(.L_x_4) ;  /* 0x0000000000580947 */ /* 0x000fea0003800000 */
[----:B------:R-:W0:Y:S01]  /*0180*/  LDC.64 R8, c[0x0][0x3a0] ;  /* 0x0000e800ff087b82 */ /* 0x000e220000000a00 */
[----:B------:R-:W-:-:S07]  /*0190*/  IMAD.MOV.U32 R21, RZ, RZ, R15 ;  /* 0x000000ffff157224 */ /* 0x000fce00078e000f */
[----:B------:R-:W1:Y:S08]  /*01a0*/  LDC.64 R10, c[0x0][0x388] ;  /* 0x0000e200ff0a7b82 */ /* 0x000e700000000a00 */
[----:B------:R-:W2:Y:S02]  /*01b0*/  LDC.64 R12, c[0x0][0x390] ;  /* 0x0000e400ff0c7b82 */ /* 0x000ea40000000a00 */
.L_x_7:
[----:B01----:R-:W-:-:S06]  /*01c0*/  IMAD.WIDE R14, R0, 0x4, R10 ;  /* 0x00000004000e7825 */ /* 0x003fcc00078e020a */
[----:B------:R-:W0:Y:S02]  /*01d0*/  LDG.E R15, desc[UR4][R14.64] ;  /* 0x000000040e0f7981 */ /* 0x000e24000c1e1900 */
[----:B0-----:R-:W-:-:S06]  /*01e0*/  IMAD.WIDE R16, R15, 0x4, R8 ;  /* 0x000000040f107825 */ /* 0x001fcc00078e0208 */
[----:B------:R-:W3:Y:S01]  /*01f0*/  LDG.E R16, desc[UR4][R16.64] ;  /* 0x0000000410107981 */ /* 0x000ee2000c1e1900 */
[----:B------:R-:W-:Y:S01]  /*0200*/  BSSY.RECONVERGENT B1, `(.L_x_5) ;  /* 0x000000a000017945 */ /* 0x000fe20003800200 */
[----:B---3--:R-:W-:-:S13]  /*0210*/  ISETP.NE.AND P0, PT, R16, 0x7fffffff, PT ;  /* 0x7fffffff1000780c */ /* 0x008fda0003f05270 */
[----:B------:R-:W-:Y:S05]  /*0220*/  @!P0 BRA `(.L_x_6) ;  /* 0x00000000001c8947 */ /* 0x000fea0003800000 */
[----:B--2---:R-:W-:-:S06]  /*0230*/  IMAD.WIDE R14, R0, 0x4, R12 ;  /* 0x00000004000e7825 */ /* 0x004fcc00078e020c */
[----:B------:R-:W2:Y:S02]  /*0240*/  LDG.E R15, desc[UR4][R14.64] ;  /* 0x000000040e0f7981 */ /* 0x000ea4000c1e1900 */
[----:B--2---:R-:W-:-:S13]  /*0250*/  ISETP.NE.AND P0, PT, R15, 0x7fffffff, PT ;  /* 0x7fffffff0f00780c */ /* 0x004fda0003f05270 */
[----:B------:R-:W-:Y:S05]  /*0260*/  @!P0 BRA `(.L_x_6) ;  /* 0x00000000000c8947 */ /* 0x000fea0003800000 */
[----:B------:R-:W-:-:S05]  /*0270*/  IADD3 R15, PT, PT, R16, R15, RZ ;  /* 0x0000000f100f7210 */ /* 0x000fca0007ffe0ff */
[----:B------:R0:W-:Y:S04]  /*0280*/  REDG.E.MIN.S32.STRONG.GPU desc[UR4][R4.64], R15 ;  /* 0x0000000f0400798e */ /* 0x0001e8000c92e304 */
[----:B------:R0:W5:Y:S02]  /*0290*/  LDG.E R21, desc[UR4][R6.64+0x4] ;  /* 0x0000040406157981 */ /* 0x000164000c1e1900 */
.L_x_6:
[----:B------:R-:W-:Y:S05]  /*02a0*/  BSYNC.RECONVERGENT B1 ;  /* 0x0000000000017941 */ /* 0x000fea0003800200 */
.L_x_5:
[----:B------:R-:W-:-:S05]  /*02b0*/  VIADD R0, R0, 0x1 ;  /* 0x0000000100007836 */ /* 0x000fca0000000000 */
[----:B-----5:R-:W-:-:S13]  /*02c0*/  ISETP.GE.AND P0, PT, R0, R21, PT ;  /* 0x000000150000720c */ /* 0x020fda0003f06270 */
[----:B------:R-:W-:Y:S05]  /*02d0*/  @!P0 BRA `(.L_x_7) ;  /* 0xfffffffc00b88947 */ /* 0x000fea000383ffff */
.L_x_4:
[----:B------:R-:W-:Y:S05]  /*02e0*/  BSYNC.RECONVERGENT B0 ;  /* 0x0000000000007941 */ /* 0x000fea0003800200 */
.L_x_3:
[----:B0-----:R-:W0:Y:S01]  /*02f0*/  LDC.64 R6, c[0x0][0x398] ;  /* 0x0000e600ff067b82 */ /* 0x001e220000000a00 */
[----:B------:R-:W3:Y:S01]  /*0300*/  LDG.E R5, desc[UR4][R4.64] ;  /* 0x0000000404057981 */ /* 0x000ee2000c1e1900 */
[----:B0-----:R-:W-:-:S06]  /*0310*/  IMAD.WIDE.U32 R6, R3, 0x4, R6 ;  /* 0x0000000403067825 */ /* 0x001fcc00078e0006 */
[----:B------:R-:W3:Y:S01]  /*0320*/  LDG.E R6, desc[UR4][R6.64] ;  /* 0x0000000406067981 */ /* 0x000ee2000c1e1900 */
[----:B------:R-:W-:Y:S01]  /*0330*/  HFMA2 R0, -RZ, RZ, 0, 5.9604644775390625e-08 ;  /* 0x00000001ff007431 */ /* 0x000fe200000001ff */
[----:B---3--:R-:W-:-:S13]  /*0340*/  ISETP.NE.AND P0, PT, R6, R5, PT ;  /* 0x000000050600720c */ /* 0x008fda0003f05270 */
[----:B------:R-:W0:Y:S08]  /*0350*/  @P0 LDC.64 R10, c[0x0][0x3b8] ;  /* 0x0000ee00ff0a0b82 */ /* 0x000e300000000a00 */
[----:B------:R-:W1:Y:S01]  /*0360*/  @P0 LDC.64 R8, c[0x0][0x3c0] ;  /* 0x0000f000ff080b82 */ /* 0x000e620000000a00 */
[----:B0-----:R-:W-:-:S05]  /*0370*/  @P0 IADD3 R2, P1, PT, R3, R10, RZ ;  /* 0x0000000a03020210 */ /* 0x001fca0007f3e0ff */
[----:B------:R-:W-:-:S05]  /*0380*/  @P0 IMAD.X R3, RZ, RZ, R11, P1 ;  /* 0x000000ffff030224 */ /* 0x000fca00008e060b */
[----:B------:R-:W-:Y:S04]  /*0390*/  @P0 STG.E.U8 desc[UR4][R2.64], R0 ;  /* 0x0000000002000986 */ /* 0x000fe8000c101104 */
[----:B-1----:R-:W-:Y:S04]  /*03a0*/  @P0 STG.E.U8 desc[UR4][R8.64], RZ ;  /* 0x000000ff08000986 */ /* 0x002fe8000c101104 */
[----:B------:R-:W-:Y:S01]  /*03b0*/  STG.E.U8 desc[UR4][R18.64], RZ ;  /* 0x000000ff12007986 */ /* 0x000fe2000c101104 */
[----:B------:R-:W-:Y:S05]  /*03c0*/  EXIT ;  /* 0x000000000000794d */ /* 0x000fea0003800000 */
.L_x_8:
        /* <DEDUP_REMOVED lines=11> */
.L_x_16:


//--------------------- .text._Z11sssp_kernelPiS_S_S_iPbS0_S0_ --------------------------
	.section	.text._Z11sssp_kernelPiS_S_S_iPbS0_S0_,"ax",@progbits
	.align	128
        .global         _Z11sssp_kernelPiS_S_S_iPbS0_S0_
        .type           _Z11sssp_kernelPiS_S_S_iPbS0_S0_,@function
        .size           _Z11sssp_kernelPiS_S_S_iPbS0_S0_,(.L_x_17 - _Z11sssp_kernelPiS_S_S_iPbS0_S0_)
        .other          _Z11sssp_kernelPiS_S_S_iPbS0_S0_,@"STO_CUDA_ENTRY STV_DEFAULT"
_Z11sssp_kernelPiS_S_S_iPbS0_S0_:
.text._Z11sssp_kernelPiS_S_S_iPbS0_S0_:
        /* <DEDUP_REMOVED lines=16> */
[----:B------:R-:W1:Y:S07]  /*0100*/  LDCU.64 UR6, c[0x0][0x3b0] ;  /* 0x00007600ff0677ac */ /* 0x000e6e0008000a00 */
[----:B------:R-:W2:Y:S01]  /*0110*/  LDC.64 R10, c[0x0][0x398] ;  /* 0x0000e600ff0a7b82 */ /* 0x000ea20000000a00 */
[----:B0-----:R-:W-:-:S05]  /*0120*/  IMAD.WIDE.U32 R2, R5, 0x4, R2 ;  /* 0x0000000405027825 */ /* 0x001fca00078e0002 */
[----:B------:R-:W3:Y:S04]  /*0130*/  LDG.E R12, desc[UR4][R2.64] ;  /* 0x00000004020c7981 */ /* 0x000ee8000c1e1900 */
[----:B------:R-:W3:Y:S01]  /*0140*/  LDG.E R13, desc[UR4][R2.64+0x4] ;  /* 0x00000404020d7981 */ /* 0x000ee2000c1e1900 */
[----:B--2---:R-:W-:Y:S01]  /*0150*/  IMAD.WIDE.U32 R10, R5, 0x4, R10 ;  /* 0x00000004050a7825 */ /* 0x004fe200078e000a */
[----:B---3--:R-:W-:-:S13]  /*0160*/  ISETP.GE.AND P0, PT, R12, R13, PT ;  /* 0x0000000d0c00720c */ /* 0x008fda0003f06270 */
[----:B-1----:R-:W-:Y:S05]  /*0170*/  @P0 EXIT ;  /* 0x000000000000094d */ /* 0x002fea0003800000 */
[----:B------:R0:W5:Y:S01]  /*0180*/  LDG.E R0, desc[UR4][R10.64] ;  /* 0x000000040a007981 */ /* 0x000162000c1e1900 */
[----:B------:R-:W1:Y:S01]  /*0190*/  LDC.64 R4, c[0x0][0x388] ;  /* 0x0000e200ff047b82 */ /* 0x000e620000000a00 */
[----:B------:R-:W-:Y:S01]  /*01a0*/  IMAD.MOV.U32 R17, RZ, RZ, R12 ;  /* 0x000000ffff117224 */ /* 0x000fe200078e000c */
[----:B------:R-:W-:-:S06]  /*01b0*/  MOV R16, R13 ;  /* 0x0000000d00107202 */ /* 0x000fcc0000000f00 */
[----:B------:R-:W2:Y:S08]  /*01c0*/  LDC.64 R6, c[0x0][0x390] ;  /* 0x0000e400ff067b82 */ /* 0x000eb00000000a00 */
[----:B0-----:R-:W3:Y:S02]  /*01d0*/  LDC.64 R8, c[0x0][0x398] ;  /* 0x0000e600ff087b82 */ /* 0x001ee40000000a00 */
.L_x_11:
[----:B-1----:R-:W-:-:S05]  /*01e0*/  IMAD.WIDE R12, R17, 0x4, R4 ;  /* 0x00000004110c7825 */ /* 0x002fca00078e0204 */
[----:B------:R-:W3:Y:S01]  /*01f0*/  LDG.E R19, desc[UR4][R12.64] ;  /* 0x000000040c137981 */ /* 0x000ee2000c1e1900 */
[----:B--2---:R-:W-:-:S06]  /*0200*/  IMAD.WIDE R14, R17, 0x4, R6 ;  /* 0x00000004110e7825 */ /* 0x004fcc00078e0206 */
[----:B------:R-:W2:Y:S01]  /*0210*/  LDG.E R15, desc[UR4][R14.64] ;  /* 0x000000040e0f7981 */ /* 0x000ea2000c1e1900 */
[----:B---3--:R-:W-:-:S05]  /*0220*/  IMAD.WIDE R10, R19, 0x4, R8 ;  /* 0x00000004130a7825 */ /* 0x008fca00078e0208 */
[----:B------:R-:W3:Y:S01]  /*0230*/  LDG.E R18, desc[UR4][R10.64] ;  /* 0x000000040a127981 */ /* 0x000ee2000c1e1900 */
[----:B--2--5:R-:W-:Y:S01]  /*0240*/  IMAD.IADD R21, R0, 0x1, R15 ;  /* 0x0000000100157824 */ /* 0x024fe200078e020f */
[----:B------:R-:W-:Y:S01]  /*0250*/  BSSY.RECONVERGENT B0, `(.L_x_9) ;  /* 0x000000c000007945 */ /* 0x000fe20003800200 */
[----:B------:R-:W-:-:S03]  /*0260*/  IADD3 R17, PT, PT, R17, 0x1, RZ ;  /* 0x0000000111117810 */ /* 0x000fc60007ffe0ff */
[----:B---3--:R-:W-:-:S13]  /*0270*/  ISETP.GE.AND P0, PT, R21, R18, PT ;  /* 0x000000121500720c */ /* 0x008fda0003f06270 */
[----:B------:R-:W-:Y:S05]  /*0280*/  @P0 BRA `(.L_x_10) ;  /* 0x0000000000200947 */ /* 0x000fea0003800000 */
[----:B------:R-:W0:Y:S01]  /*0290*/  LDC.64 R12, c[0x0][0x3b8] ;  /* 0x0000ee00ff0c7b82 */ /* 0x000e220000000a00 */
[C---:B------:R-:W-:Y:S01]  /*02a0*/  IADD3 R14, P0, PT, R19.reuse, UR6, RZ ;  /* 0x00000006130e7c10 */ /* 0x040fe2000ff1e0ff */
[----:B------:R-:W-:Y:S01]  /*02b0*/  IMAD.MOV.U32 R18, RZ, RZ, 0x1 ;  /* 0x00000001ff127424 */ /* 0x000fe200078e00ff */
[----:B------:R1:W-:Y:S02]  /*02c0*/  REDG.E.MIN.S32.STRONG.GPU desc[UR4][R10.64], R21 ;  /* 0x000000150a00798e */ /* 0x0003e4000c92e304 */
[----:B------:R-:W-:-:S05]  /*02d0*/  LEA.HI.X.SX32 R15, R19, UR7, 0x1, P0 ;  /* 0x00000007130f7c11 */ /* 0x000fca00080f0eff */
[----:B------:R1:W-:Y:S04]  /*02e0*/  STG.E.U8 desc[UR4][R14.64], R18 ;  /* 0x000000120e007986 */ /* 0x0003e8000c101104 */
[----:B0-----:R1:W-:Y:S04]  /*02f0*/  STG.E.U8 desc[UR4][R12.64], RZ ;  /* 0x000000ff0c007986 */ /* 0x0013e8000c101104 */
[----:B------:R1:W5:Y:S02]  /*0300*/  LDG.E R16, desc[UR4][R2.64+0x4] ;  /* 0x0000040402107981 */ /* 0x000364000c1e1900 */
.L_x_10:
[----:B------:R-:W-:Y:S05]  /*0310*/  BSYNC.RECONVERGENT B0 ;  /* 0x0000000000007941 */ /* 0x000fea0003800200 */
.L_x_9:
[----:B-----5:R-:W-:-:S13]  /*0320*/  ISETP.GE.AND P0, PT, R17, R16, PT ;  /* 0x000000101100720c */ /* 0x020fda0003f06270 */
[----:B------:R-:W-:Y:S05]  /*0330*/  @!P0 BRA `(.L_x_11) ;  /* 0xfffffffc00a88947 */ /* 0x000fea000383ffff */
[----:B------:R-:W-:Y:S05]  /*0340*/  EXIT ;  /* 0x000000000000794d */ /* 0x000fea0003800000 */
.L_x_12:
        /* <DEDUP_REMOVED lines=11> */
.L_x_17:


//--------------------- .text._Z11init_kernelIbEvPT_S0_i --------------------------
	.section	.text._Z11init_kernelIbEvPT_S0_i,"ax",@progbits
	.align	128
        .global         _Z11init_kernelIbEvPT_S0_i
        .type           _Z11init_kernelIbEvPT_S0_i,@function
        .size           _Z11init_kernelIbEvPT_S0_i,(.L_x_18 - _Z11init_kernelIbEvPT_S0_i)
        .other          _Z11init_kernelIbEvPT_S0_i,@"STO_CUDA_ENTRY STV_DEFAULT"
_Z11init_kernelIbEvPT_S0_i:
.text._Z11init_kernelIbEvPT_S0_i:
        /* <DEDUP_REMOVED lines=8> */
[----:B------:R-:W0:Y:S01]  /*0080*/  LDC.U8 R0, c[0x0][0x388] ;  /* 0x0000e200ff007b82 */ /* 0x000e220000000000 */
[----:B------:R-:W1:Y:S01]  /*0090*/  LDCU.64 UR6, c[0x0][0x380] ;  /* 0x00007000ff0677ac */ /* 0x000e620008000a00 */
[----:B------:R-:W2:Y:S01]  /*00a0*/  LDCU.64 UR4, c[0x0][0x358] ;  /* 0x00006b00ff0477ac */ /* 0x000ea20008000a00 */
[----:B-1----:R-:W-:Y:S02]  /*00b0*/  IADD3 R2, P0, PT, R2, UR6, RZ ;  /* 0x0000000602027c10 */ /* 0x002fe4000ff1e0ff */
[----:B0-----:R-:W-:-:S03]  /*00c0*/  PRMT R0, R0, 0x8880, RZ ;  /* 0x0000888000007816 */ /* 0x001fc600000000ff */
[----:B------:R-:W-:Y:S01]  /*00d0*/  IMAD.X R3, RZ, RZ, UR7, P0 ;  /* 0x00000007ff037e24 */ /* 0x000fe200080e06ff */
[----:B------:R-:W-:-:S05]  /*00e0*/  PRMT R5, R0, 0x7710, RZ ;  /* 0x0000771000057816 */ /* 0x000fca00000000ff */
[----:B--2---:R-:W-:Y:S01]  /*00f0*/  STG.E.U8 desc[UR4][R2.64], R5 ;  /* 0x0000000502007986 */ /* 0x004fe2000c101104 */
[----:B------:R-:W-:Y:S05]  /*0100*/  EXIT ;  /* 0x000000000000794d */ /* 0x000fea0003800000 */
.L_x_13:
        /* <DEDUP_REMOVED lines=15> */
.L_x_18:


//--------------------- .nv.shared.reserved.0     --------------------------
	.section	.nv.shared.reserved.0,"aw",@nobits
	.weak		__nv_reservedSMEM_offset_0_alias
	.size		__nv_reservedSMEM_offset_0_alias, 0, 64
	.other		__nv_reservedSMEM_offset_0_alias,@"STO_CUDA_RESERVED_SHARED STV_DEFAULT"
__nv_reservedSMEM_offset_0_alias:
	.zero		0
	.zero		64


//--------------------- .nv.constant0._Z8copy_D2DPiS_i --------------------------
	.section	.nv.constant0._Z8copy_D2DPiS_i,"a",@progbits
	.sectionflags	@""
	.align	4
.nv.constant0._Z8copy_D2DPiS_i:
	.zero		916


//--------------------- .nv.constant0._Z14set_array_valsPiS_iPbS0_S_ --------------------------
	.section	.nv.constant0._Z14set_array_valsPiS_iPbS0_S_,"a",@progbits
	.sectionflags	@""
	.align	4
.nv.constant0._Z14set_array_valsPiS_iPbS0_S_:
	.zero		944


//--------------------- .nv.constant0._Z16fetch_and_updatePiS_S_S_S_iPbS0_S0_ --------------------------
	.section	.nv.constant0._Z16fetch_and_updatePiS_S_S_S_iPbS0_S0_,"a",@progbits
	.sectionflags	@""
	.align	4
.nv.constant0._Z16fetch_and_updatePiS_S_S_S_iPbS0_S0_:
	.zero		968


//--------------------- .nv.constant0._Z11sssp_kernelPiS_S_S_iPbS0_S0_ --------------------------
	.section	.nv.constant0._Z11sssp_kernelPiS_S_S_iPbS0_S0_,"a",@progbits
	.sectionflags	@""
	.align	4
.nv.constant0._Z11sssp_kernelPiS_S_S_iPbS0_S0_:
	.zero		960


//--------------------- .nv.constant0._Z11init_kernelIbEvPT_S0_i --------------------------
	.section	.nv.constant0._Z11init_kernelIbEvPT_S0_i,"a",@progbits
	.sectionflags	@""
	.align	4
.nv.constant0._Z11init_kernelIbEvPT_S0_i:
	.zero		912


//--------------------- SYMBOLS --------------------------

	.type		.nv.reservedSmem.offset0,@object
	.size		.nv.reservedSmem.offset0,0x4
